//
// Generated by NVIDIA NVVM Compiler
//
// Compiler Build ID: CL-36424714
// Cuda compilation tools, release 13.0, V13.0.88
// Based on NVVM 20.0.0
//

.version 9.0
.target sm_100
.address_size 64

	// .globl	_Z21convolution_1d_kernelPKfPfS1_iii

.visible .entry _Z21convolution_1d_kernelPKfPfS1_iii(
	.param .u64 .ptr .align 1 _Z21convolution_1d_kernelPKfPfS1_iii_param_0,
	.param .u64 .ptr .align 1 _Z21convolution_1d_kernelPKfPfS1_iii_param_1,
	.param .u64 .ptr .align 1 _Z21convolution_1d_kernelPKfPfS1_iii_param_2,
	.param .u32 _Z21convolution_1d_kernelPKfPfS1_iii_param_3,
	.param .u32 _Z21convolution_1d_kernelPKfPfS1_iii_param_4,
	.param .u32 _Z21convolution_1d_kernelPKfPfS1_iii_param_5
)
{
	.reg .pred 	%p<17>;
	.reg .b32 	%r<89>;
	.reg .b32 	%f<54>;
	.reg .b64 	%rd<29>;

	ld.param.u64 	%rd7, [_Z21convolution_1d_kernelPKfPfS1_iii_param_0];
	ld.param.u64 	%rd8, [_Z21convolution_1d_kernelPKfPfS1_iii_param_1];
	ld.param.u64 	%rd9, [_Z21convolution_1d_kernelPKfPfS1_iii_param_2];
	ld.param.u32 	%r42, [_Z21convolution_1d_kernelPKfPfS1_iii_param_3];
	ld.param.u32 	%r43, [_Z21convolution_1d_kernelPKfPfS1_iii_param_4];
	ld.param.u32 	%r44, [_Z21convolution_1d_kernelPKfPfS1_iii_param_5];
	cvta.to.global.u64 	%rd1, %rd9;
	cvta.to.global.u64 	%rd2, %rd8;
	cvta.to.global.u64 	%rd3, %rd7;
	mov.u32 	%r45, %ctaid.x;
	mov.u32 	%r46, %ntid.x;
	mov.u32 	%r47, %tid.x;
	mad.lo.s32 	%r1, %r45, %r46, %r47;
	add.s32 	%r48, %r42, %r44;
	add.s32 	%r49, %r48, -1;
	div.s32 	%r50, %r49, %r44;
	setp.ge.s32 	%p1, %r1, %r50;
	@%p1 bra 	$L__BB0_23;
	mul.lo.s32 	%r2, %r44, %r1;
	add.s32 	%r51, %r2, %r44;
	min.s32 	%r3, %r51, %r42;
	setp.ge.s32 	%p2, %r2, %r3;
	@%p2 bra 	$L__BB0_8;
	mul.wide.s32 	%rd10, %r1, 4;
	add.s64 	%rd4, %rd2, %rd10;
	ld.global.f32 	%f51, [%rd4];
	sub.s32 	%r52, %r3, %r2;
	and.b32  	%r4, %r52, 3;
	setp.eq.s32 	%p3, %r4, 0;
	mov.u32 	%r74, %r2;
	@%p3 bra 	$L__BB0_5;
	neg.s32 	%r72, %r4;
	mov.u32 	%r74, %r2;
$L__BB0_4:
	.pragma "nounroll";
	mul.wide.s32 	%rd11, %r74, 4;
	add.s64 	%rd12, %rd3, %rd11;
	ld.global.f32 	%f10, [%rd12];
	add.f32 	%f51, %f10, %f51;
	st.global.f32 	[%rd4], %f51;
	add.s32 	%r74, %r74, 1;
	add.s32 	%r72, %r72, 1;
	setp.ne.s32 	%p4, %r72, 0;
	@%p4 bra 	$L__BB0_4;
$L__BB0_5:
	sub.s32 	%r53, %r2, %r3;
	setp.gt.u32 	%p5, %r53, -4;
	@%p5 bra 	$L__BB0_8;
	sub.s32 	%r75, %r74, %r3;
	add.s64 	%rd5, %rd3, 8;
$L__BB0_7:
	mul.wide.s32 	%rd13, %r74, 4;
	add.s64 	%rd14, %rd5, %rd13;
	ld.global.f32 	%f11, [%rd14+-8];
	add.f32 	%f12, %f11, %f51;
	st.global.f32 	[%rd4], %f12;
	ld.global.f32 	%f13, [%rd14+-4];
	add.f32 	%f14, %f13, %f12;
	st.global.f32 	[%rd4], %f14;
	ld.global.f32 	%f15, [%rd14];
	add.f32 	%f16, %f15, %f14;
	st.global.f32 	[%rd4], %f16;
	ld.global.f32 	%f17, [%rd14+4];
	add.f32 	%f51, %f17, %f16;
	st.global.f32 	[%rd4], %f51;
	add.s32 	%r74, %r74, 4;
	add.s32 	%r75, %r75, 4;
	setp.ne.s32 	%p6, %r75, 0;
	@%p6 bra 	$L__BB0_7;
$L__BB0_8:
	bar.sync 	0;
	sub.s32 	%r54, %r42, %r43;
	setp.gt.s32 	%p7, %r2, %r54;
	@%p7 bra 	$L__BB0_23;
	add.s32 	%r16, %r2, %r43;
	setp.lt.s32 	%p8, %r43, 1;
	mov.b32 	%r85, 0;
	@%p8 bra 	$L__BB0_16;
	mov.b32 	%r85, 0;
	mov.u32 	%r77, %r2;
$L__BB0_11:
	sub.s32 	%r57, %r16, %r77;
	setp.lt.s32 	%p9, %r57, %r44;
	@%p9 bra 	$L__BB0_13;
	rem.s32 	%r58, %r77, %r44;
	setp.eq.s32 	%p10, %r58, 0;
	@%p10 bra 	$L__BB0_14;
$L__BB0_13:
	mul.wide.s32 	%rd17, %r77, 4;
	add.s64 	%rd18, %rd3, %rd17;
	ld.global.f32 	%f53, [%rd18];
	mov.b32 	%r79, 1;
	bra.uni 	$L__BB0_15;
$L__BB0_14:
	div.s32 	%r59, %r77, %r44;
	mul.wide.s32 	%rd15, %r59, 4;
	add.s64 	%rd16, %rd2, %rd15;
	ld.global.f32 	%f53, [%rd16];
	mov.u32 	%r79, %r44;
$L__BB0_15:
	cvt.rn.f32.s32 	%f18, %r85;
	add.f32 	%f19, %f53, %f18;
	cvt.rzi.s32.f32 	%r85, %f19;
	add.s32 	%r77, %r79, %r77;
	setp.lt.s32 	%p11, %r77, %r16;
	@%p11 bra 	$L__BB0_11;
$L__BB0_16:
	add.s32 	%r61, %r43, %r42;
	min.s32 	%r23, %r3, %r61;
	setp.ge.s32 	%p12, %r2, %r23;
	@%p12 bra 	$L__BB0_23;
	add.s32 	%r24, %r43, -1;
	sub.s32 	%r62, %r23, %r2;
	and.b32  	%r25, %r62, 3;
	setp.eq.s32 	%p13, %r25, 0;
	mov.u32 	%r84, %r2;
	@%p13 bra 	$L__BB0_20;
	mul.wide.s32 	%rd19, %r24, 4;
	add.s64 	%rd6, %rd3, %rd19;
	neg.s32 	%r81, %r25;
	mov.u32 	%r84, %r2;
$L__BB0_19:
	.pragma "nounroll";
	mul.wide.s32 	%rd20, %r84, 4;
	add.s64 	%rd21, %rd6, %rd20;
	add.s64 	%rd22, %rd3, %rd20;
	add.s64 	%rd23, %rd1, %rd20;
	cvt.rn.f32.s32 	%f20, %r85;
	st.global.f32 	[%rd23], %f20;
	ld.global.f32 	%f21, [%rd22];
	sub.f32 	%f22, %f20, %f21;
	cvt.rzi.s32.f32 	%r63, %f22;
	ld.global.f32 	%f23, [%rd21];
	cvt.rn.f32.s32 	%f24, %r63;
	add.f32 	%f25, %f23, %f24;
	cvt.rzi.s32.f32 	%r85, %f25;
	add.s32 	%r84, %r84, 1;
	add.s32 	%r81, %r81, 1;
	setp.ne.s32 	%p14, %r81, 0;
	@%p14 bra 	$L__BB0_19;
$L__BB0_20:
	sub.s32 	%r64, %r2, %r23;
	setp.gt.u32 	%p15, %r64, -4;
	@%p15 bra 	$L__BB0_23;
	sub.s32 	%r86, %r84, %r23;
	mul.wide.s32 	%rd27, %r24, 4;
$L__BB0_22:
	cvt.rn.f32.s32 	%f26, %r85;
	mul.wide.s32 	%rd24, %r84, 4;
	add.s64 	%rd25, %rd1, %rd24;
	st.global.f32 	[%rd25], %f26;
	add.s64 	%rd26, %rd3, %rd24;
	ld.global.f32 	%f27, [%rd26];
	sub.f32 	%f28, %f26, %f27;
	cvt.rzi.s32.f32 	%r65, %f28;
	add.s64 	%rd28, %rd26, %rd27;
	ld.global.f32 	%f29, [%rd28];
	cvt.rn.f32.s32 	%f30, %r65;
	add.f32 	%f31, %f29, %f30;
	cvt.rzi.s32.f32 	%r66, %f31;
	cvt.rn.f32.s32 	%f32, %r66;
	st.global.f32 	[%rd25+4], %f32;
	ld.global.f32 	%f33, [%rd26+4];
	sub.f32 	%f34, %f32, %f33;
	cvt.rzi.s32.f32 	%r67, %f34;
	ld.global.f32 	%f35, [%rd28+4];
	cvt.rn.f32.s32 	%f36, %r67;
	add.f32 	%f37, %f35, %f36;
	cvt.rzi.s32.f32 	%r68, %f37;
	cvt.rn.f32.s32 	%f38, %r68;
	st.global.f32 	[%rd25+8], %f38;
	ld.global.f32 	%f39, [%rd26+8];
	sub.f32 	%f40, %f38, %f39;
	cvt.rzi.s32.f32 	%r69, %f40;
	ld.global.f32 	%f41, [%rd28+8];
	cvt.rn.f32.s32 	%f42, %r69;
	add.f32 	%f43, %f41, %f42;
	cvt.rzi.s32.f32 	%r70, %f43;
	cvt.rn.f32.s32 	%f44, %r70;
	st.global.f32 	[%rd25+12], %f44;
	ld.global.f32 	%f45, [%rd26+12];
	sub.f32 	%f46, %f44, %f45;
	cvt.rzi.s32.f32 	%r71, %f46;
	ld.global.f32 	%f47, [%rd28+12];
	cvt.rn.f32.s32 	%f48, %r71;
	add.f32 	%f49, %f47, %f48;
	cvt.rzi.s32.f32 	%r85, %f49;
	add.s32 	%r84, %r84, 4;
	add.s32 	%r86, %r86, 4;
	setp.ne.s32 	%p16, %r86, 0;
	@%p16 bra 	$L__BB0_22;
$L__BB0_23:
	ret;

}


// ===== COMPILED SASS (sm_100) =====

	.target	sm_100

	.elftype	@"ET_EXEC"


//--------------------- .note.nv.tkinfo           --------------------------
	.section	.note.nv.tkinfo,"",@"SHT_NOTE"
	.sectionflags	@"SHF_NOTE_NV_TKINFO"
	.tkinfo
        /*0018*/ 	.word	0x00000002
        /*0030*/ 	.string	""
        /*0030*/ 	.string	"ptxas"
        /*0030*/ 	.string	"Cuda compilation tools, release 13.0, V13.0.88"
        /*0030*/ 	.string	"Build cuda_13.0.r13.0/compiler.36424714_0"
        /*0030*/ 	.string	"-arch sm_100 -m 64 "



//--------------------- .note.nv.cuinfo           --------------------------
	.section	.note.nv.cuinfo,"",@"SHT_NOTE"
	.sectionflags	@"SHF_NOTE_NV_CUINFO"
        /*0018*/ 	.short	0x0002
        /*001a*/ 	.short	0x0064
        /*001c*/ 	.short	0x0082
	.zero		2


//--------------------- .nv.info                  --------------------------
	.section	.nv.info,"",@"SHT_CUDA_INFO"
	.align	4


	//----- nvinfo : EIATTR_REGCOUNT
	.align		4
        /*0000*/ 	.byte	0x04, 0x2f
        /*0002*/ 	.short	(.L_1 - .L_0)
	.align		4
.L_0:
        /*0004*/ 	.word	index@(_Z21convolution_1d_kernelPKfPfS1_iii)
        /*0008*/ 	.word	0x00000018


	//----- nvinfo : EIATTR_FRAME_SIZE
	.align		4
.L_1:
        /*000c*/ 	.byte	0x04, 0x11
        /*000e*/ 	.short	(.L_3 - .L_2)
	.align		4
.L_2:
        /*0010*/ 	.word	index@(_Z21convolution_1d_kernelPKfPfS1_iii)
        /*0014*/ 	.word	0x00000000


	//----- nvinfo : EIATTR_MIN_STACK_SIZE
	.align		4
.L_3:
        /*0018*/ 	.byte	0x04, 0x12
        /*001a*/ 	.short	(.L_5 - .L_4)
	.align		4
.L_4:
        /*001c*/ 	.word	index@(_Z21convolution_1d_kernelPKfPfS1_iii)
        /*0020*/ 	.word	0x00000000
.L_5:


//--------------------- .nv.compat                --------------------------
	.section	.nv.compat,"",@"SHT_CUDA_COMPAT_INFO"
	.align	4
        /*0000*/ 	.byte	0x02, 0x09, 0x00, 0x00, 0x02, 0x02, 0x01, 0x00, 0x02, 0x05, 0x05, 0x00, 0x03, 0x07, 0x01, 0x01
        /*0010*/ 	.byte	0x02, 0x03, 0x00, 0x00, 0x02, 0x06, 0x01, 0x00, 0x04, 0x0b, 0x08, 0x00, 0x09, 0x00, 0x00, 0x00
        /*0020*/ 	.byte	0x00, 0x00, 0x00, 0x00


//--------------------- .nv.info._Z21convolution_1d_kernelPKfPfS1_iii --------------------------
	.section	.nv.info._Z21convolution_1d_kernelPKfPfS1_iii,"",@"SHT_CUDA_INFO"
	.sectionflags	@""
	.align	4


	//----- nvinfo : EIATTR_CUDA_API_VERSION
	.align		4
        /*0000*/ 	.byte	0x04, 0x37
        /*0002*/ 	.short	(.L_7 - .L_6)
.L_6:
        /*0004*/ 	.word	0x00000082


	//----- nvinfo : EIATTR_KPARAM_INFO
	.align		4
.L_7:
        /*0008*/ 	.byte	0x04, 0x17
        /*000a*/ 	.short	(.L_9 - .L_8)
.L_8:
        /*000c*/ 	.word	0x00000000
        /*0010*/ 	.short	0x0005
        /*0012*/ 	.short	0x0020
        /*0014*/ 	.byte	0x00, 0xf0, 0x11, 0x00


	//----- nvinfo : EIATTR_KPARAM_INFO
	.align		4
.L_9:
        /*0018*/ 	.byte	0x04, 0x17
        /*001a*/ 	.short	(.L_11 - .L_10)
.L_10:
        /*001c*/ 	.word	0x00000000
        /*0020*/ 	.short	0x0004
        /*0022*/ 	.short	0x001c
        /*0024*/ 	.byte	0x00, 0xf0, 0x11, 0x00


	//----- nvinfo : EIATTR_KPARAM_INFO
	.align		4
.L_11:
        /*0028*/ 	.byte	0x04, 0x17
        /*002a*/ 	.short	(.L_13 - .L_12)
.L_12:
        /*002c*/ 	.word	0x00000000
        /*0030*/ 	.short	0x0003
        /*0032*/ 	.short	0x0018
        /*0034*/ 	.byte	0x00, 0xf0, 0x11, 0x00


	//----- nvinfo : EIATTR_KPARAM_INFO
	.align		4
.L_13:
        /*0038*/ 	.byte	0x04, 0x17
        /*003a*/ 	.short	(.L_15 - .L_14)
.L_14:
        /*003c*/ 	.word	0x00000000
        /*0040*/ 	.short	0x0002
        /*0042*/ 	.short	0x0010
        /*0044*/ 	.byte	0x00, 0xf5, 0x21, 0x00


	//----- nvinfo : EIATTR_KPARAM_INFO
	.align		4
.L_15:
        /*0048*/ 	.byte	0x04, 0x17
        /*004a*/ 	.short	(.L_17 - .L_16)
.L_16:
        /*004c*/ 	.word	0x00000000
        /*0050*/ 	.short	0x0001
        /*0052*/ 	.short	0x0008
        /*0054*/ 	.byte	0x00, 0xf5, 0x21, 0x00


	//----- nvinfo : EIATTR_KPARAM_INFO
	.align		4
.L_17:
        /*0058*/ 	.byte	0x04, 0x17
        /*005a*/ 	.short	(.L_19 - .L_18)
.L_18:
        /*005c*/ 	.word	0x00000000
        /*0060*/ 	.short	0x0000
        /*0062*/ 	.short	0x0000
        /*0064*/ 	.byte	0x00, 0xf5, 0x21, 0x00


	//----- nvinfo : EIATTR_SPARSE_MMA_MASK
	.align		4
.L_19:
        /*0068*/ 	.byte	0x03, 0x50
        /*006a*/ 	.short	0x0000


	//----- nvinfo : EIATTR_MAXREG_COUNT
	.align		4
        /*006c*/ 	.byte	0x03, 0x1b
        /*006e*/ 	.short	0x00ff


	//----- nvinfo : EIATTR_NUM_BARRIERS
	.align		4
        /*0070*/ 	.byte	0x02, 0x4c
        /*0072*/ 	.byte	0x01
	.zero		1


	//----- nvinfo : EIATTR_MERCURY_ISA_VERSION
	.align		4
        /*0074*/ 	.byte	0x03, 0x5f
        /*0076*/ 	.short	0x0101


	//----- nvinfo : EIATTR_VRC_CTA_INIT_COUNT
	.align		4
        /*0078*/ 	.byte	0x02, 0x4a
	.zero		1
	.zero		1


	//----- nvinfo : EIATTR_EXIT_INSTR_OFFSETS
	.align		4
        /*007c*/ 	.byte	0x04, 0x1c
        /*007e*/ 	.short	(.L_21 - .L_20)


	//   ....[0]....
.L_20:
        /*0080*/ 	.word	0x00000200


	//   ....[1]....
        /*0084*/ 	.word	0x00000580


	//   ....[2]....
        /*0088*/ 	.word	0x000009e0


	//   ....[3]....
        /*008c*/ 	.word	0x00000bb0


	//   ....[4]....
        /*0090*/ 	.word	0x00000ea0


	//----- nvinfo : EIATTR_CRS_STACK_SIZE
	.align		4
.L_21:
        /*0094*/ 	.byte	0x04, 0x1e
        /*0096*/ 	.short	(.L_23 - .L_22)
.L_22:
        /*0098*/ 	.word	0x00000000


	//----- nvinfo : EIATTR_CBANK_PARAM_SIZE
	.align		4
.L_23:
        /*009c*/ 	.byte	0x03, 0x19
        /*009e*/ 	.short	0x0024


	//----- nvinfo : EIATTR_PARAM_CBANK
	.align		4
        /*00a0*/ 	.byte	0x04, 0x0a
        /*00a2*/ 	.short	(.L_25 - .L_24)
	.align		4
.L_24:
        /*00a4*/ 	.word	index@(.nv.constant0._Z21convolution_1d_kernelPKfPfS1_iii)
        /*00a8*/ 	.short	0x0380
        /*00aa*/ 	.short	0x0024


	//----- nvinfo : EIATTR_SW_WAR
	.align		4
.L_25:
        /*00ac*/ 	.byte	0x04, 0x36
        /*00ae*/ 	.short	(.L_27 - .L_26)
.L_26:
        /*00b0*/ 	.word	0x00000008
.L_27:


//--------------------- .nv.callgraph             --------------------------
	.section	.nv.callgraph,"",@"SHT_CUDA_CALLGRAPH"
	.align	4
	.sectionentsize	8
	.align		4
        /*0000*/ 	.word	0x00000000
	.align		4
        /*0004*/ 	.word	0xffffffff
	.align		4
        /*0008*/ 	.word	0x00000000
	.align		4
        /*000c*/ 	.word	0xfffffffe
	.align		4
        /*0010*/ 	.word	0x00000000
	.align		4
        /*0014*/ 	.word	0xfffffffd
	.align		4
        /*0018*/ 	.word	0x00000000
	.align		4
        /*001c*/ 	.word	0xfffffffc


//--------------------- .text._Z21convolution_1d_kernelPKfPfS1_iii --------------------------
	.section	.text._Z21convolution_1d_kernelPKfPfS1_iii,"ax",@progbits
	.align	128
        .global         _Z21convolution_1d_kernelPKfPfS1_iii
        .type           _Z21convolution_1d_kernelPKfPfS1_iii,@function
        .size           _Z21convolution_1d_kernelPKfPfS1_iii,(.L_x_18 - _Z21convolution_1d_kernelPKfPfS1_iii)
        .other          _Z21convolution_1d_kernelPKfPfS1_iii,@"STO_CUDA_ENTRY STV_DEFAULT"
_Z21convolution_1d_kernelPKfPfS1_iii:
.text._Z21convolution_1d_kernelPKfPfS1_iii:
[----:B------:R-:W-:Y:S08]  /*0000*/  LDC R1, c[0x0][0x37c] ;  /* 0x0000df00ff017b82 */ /* 0x000ff00000000800 */
[----:B------:R-:W0:Y:S08]  /*0010*/  LDC R6, c[0x0][0x3a0] ;  /* 0x0000e800ff067b82 */ /* 0x000e300000000800 */
[----:B------:R-:W1:Y:S08]  /*0020*/  LDC R5, c[0x0][0x398] ;  /* 0x0000e600ff057b82 */ /* 0x000e700000000800 */
[----:B------:R-:W2:Y:S01]  /*0030*/  S2UR UR4, SR_CTAID.X ;  /* 0x00000000000479c3 */ /* 0x000ea20000002500 */
[----:B0-----:R-:W-:-:S04]  /*0040*/  IABS R7, R6 ;  /* 0x0000000600077213 */ /* 0x001fc80000000000 */
[----:B------:R-:W0:Y:S01]  /*0050*/  I2F.RP R4, R7 ;  /* 0x0000000700047306 */ /* 0x000e220000209400 */
[----:B-1----:R-:W-:-:S07]  /*0060*/  IADD3 R0, PT, PT, R5, -0x1, R6 ;  /* 0xffffffff05007810 */ /* 0x002fce0007ffe006 */
[----:B0-----:R-:W0:Y:S02]  /*0070*/  MUFU.RCP R4, R4 ;  /* 0x0000000400047308 */ /* 0x001e240000001000 */
[----:B0-----:R-:W-:Y:S01]  /*0080*/  VIADD R2, R4, 0xffffffe ;  /* 0x0ffffffe04027836 */ /* 0x001fe20000000000 */
[----:B------:R-:W-:Y:S02]  /*0090*/  IABS R4, R0 ;  /* 0x0000000000047213 */ /* 0x000fe40000000000 */
[----:B------:R-:W-:-:S03]  /*00a0*/  LOP3.LUT R0, R0, R6, RZ, 0x3c, !PT ;  /* 0x0000000600007212 */ /* 0x000fc600078e3cff */
[----:B------:R0:W1:Y:S01]  /*00b0*/  F2I.FTZ.U32.TRUNC.NTZ R3, R2 ;  /* 0x0000000200037305 */ /* 0x000062000021f000 */
[----:B------:R-:W-:Y:S01]  /*00c0*/  ISETP.GE.AND P2, PT, R0, RZ, PT ;  /* 0x000000ff0000720c */ /* 0x000fe20003f46270 */
[----:B0-----:R-:W-:Y:S02]  /*00d0*/  HFMA2 R2, -RZ, RZ, 0, 0 ;  /* 0x00000000ff027431 */ /* 0x001fe400000001ff */
[----:B-1----:R-:W-:-:S04]  /*00e0*/  IMAD.MOV R8, RZ, RZ, -R3 ;  /* 0x000000ffff087224 */ /* 0x002fc800078e0a03 */
[----:B------:R-:W-:-:S04]  /*00f0*/  IMAD R9, R8, R7, RZ ;  /* 0x0000000708097224 */ /* 0x000fc800078e02ff */
[----:B------:R-:W-:Y:S02]  /*0100*/  IMAD.HI.U32 R3, R3, R9, R2 ;  /* 0x0000000903037227 */ /* 0x000fe400078e0002 */
[----:B------:R-:W2:Y:S04]  /*0110*/  LDC R9, c[0x0][0x360] ;  /* 0x0000d800ff097b82 */ /* 0x000ea80000000800 */
[----:B------:R-:W-:-:S04]  /*0120*/  IMAD.HI.U32 R3, R3, R4, RZ ;  /* 0x0000000403037227 */ /* 0x000fc800078e00ff */
[----:B------:R-:W-:-:S04]  /*0130*/  IMAD.MOV R8, RZ, RZ, -R3 ;  /* 0x000000ffff087224 */ /* 0x000fc800078e0a03 */
[C---:B------:R-:W-:Y:S02]  /*0140*/  IMAD R2, R7.reuse, R8, R4 ;  /* 0x0000000807027224 */ /* 0x040fe400078e0204 */
[----:B------:R-:W2:Y:S03]  /*0150*/  S2R R4, SR_TID.X ;  /* 0x0000000000047919 */ /* 0x000ea60000002100 */
[----:B------:R-:W-:-:S13]  /*0160*/  ISETP.GT.U32.AND P1, PT, R7, R2, PT ;  /* 0x000000020700720c */ /* 0x000fda0003f24070 */
[----:B------:R-:W-:Y:S01]  /*0170*/  @!P1 IMAD.IADD R2, R2, 0x1, -R7 ;  /* 0x0000000102029824 */ /* 0x000fe200078e0a07 */
[----:B------:R-:W-:Y:S02]  /*0180*/  @!P1 IADD3 R3, PT, PT, R3, 0x1, RZ ;  /* 0x0000000103039810 */ /* 0x000fe40007ffe0ff */
[----:B------:R-:W-:Y:S02]  /*0190*/  ISETP.NE.AND P1, PT, R6, RZ, PT ;  /* 0x000000ff0600720c */ /* 0x000fe40003f25270 */
[----:B------:R-:W-:Y:S01]  /*01a0*/  ISETP.GE.U32.AND P0, PT, R2, R7, PT ;  /* 0x000000070200720c */ /* 0x000fe20003f06070 */
[----:B--2---:R-:W-:-:S12]  /*01b0*/  IMAD R9, R9, UR4, R4 ;  /* 0x0000000409097c24 */ /* 0x004fd8000f8e0204 */
[----:B------:R-:W-:-:S04]  /*01c0*/  @P0 VIADD R3, R3, 0x1 ;  /* 0x0000000103030836 */ /* 0x000fc80000000000 */
[----:B------:R-:W-:Y:S01]  /*01d0*/  @!P2 IMAD.MOV R3, RZ, RZ, -R3 ;  /* 0x000000ffff03a224 */ /* 0x000fe200078e0a03 */
[----:B------:R-:W-:-:S04]  /*01e0*/  @!P1 LOP3.LUT R3, RZ, R6, RZ, 0x33, !PT ;  /* 0x00000006ff039212 */ /* 0x000fc800078e33ff */
[----:B------:R-:W-:-:S13]  /*01f0*/  ISETP.GE.AND P0, PT, R9, R3, PT ;  /* 0x000000030900720c */ /* 0x000fda0003f06270 */
[----:B------:R-:W-:Y:S05]  /*0200*/  @P0 EXIT ;  /* 0x000000000000094d */ /* 0x000fea0003800000 */
[-C--:B------:R-:W-:Y:S01]  /*0210*/  IMAD R0, R9, R6.reuse, RZ ;  /* 0x0000000609007224 */ /* 0x080fe200078e02ff */
[----:B------:R-:W0:Y:S01]  /*0220*/  LDCU.64 UR4, c[0x0][0x358] ;  /* 0x00006b00ff0477ac */ /* 0x000e220008000a00 */
[----:B------:R-:W-:Y:S03]  /*0230*/  BSSY.RECONVERGENT B0, `(.L_x_0) ;  /* 0x0000030000007945 */ /* 0x000fe60003800200 */
[----:B------:R-:W-:-:S04]  /*0240*/  VIADDMNMX R3, R0, R6, R5, PT ;  /* 0x0000000600037246 */ /* 0x000fc80003800105 */
[----:B------:R-:W-:-:S13]  /*0250*/  ISETP.GE.AND P0, PT, R0, R3, PT ;  /* 0x000000030000720c */ /* 0x000fda0003f06270 */
[----:B0-----:R-:W-:Y:S05]  /*0260*/  @P0 BRA `(.L_x_1) ;  /* 0x0000000000b00947 */ /* 0x001fea0003800000 */
[----:B------:R-:W0:Y:S02]  /*0270*/  LDC.64 R6, c[0x0][0x388] ;  /* 0x0000e200ff067b82 */ /* 0x000e240000000a00 */
[----:B0-----:R-:W-:-:S05]  /*0280*/  IMAD.WIDE R6, R9, 0x4, R6 ;  /* 0x0000000409067825 */ /* 0x001fca00078e0206 */
[----:B------:R0:W5:Y:S01]  /*0290*/  LDG.E R13, desc[UR4][R6.64] ;  /* 0x00000004060d7981 */ /* 0x000162000c1e1900 */
[C---:B------:R-:W-:Y:S01]  /*02a0*/  IADD3 R2, PT, PT, -R0.reuse, R3, RZ ;  /* 0x0000000300027210 */ /* 0x040fe20007ffe1ff */
[----:B------:R-:W-:Y:S01]  /*02b0*/  IMAD.IADD R4, R0, 0x1, -R3 ;  /* 0x0000000100047824 */ /* 0x000fe200078e0a03 */
[----:B------:R-:W-:Y:S01]  /*02c0*/  BSSY.RECONVERGENT B1, `(.L_x_2) ;  /* 0x0000010000017945 */ /* 0x000fe20003800200 */
[----:B------:R-:W-:Y:S01]  /*02d0*/  IMAD.MOV.U32 R15, RZ, RZ, R0 ;  /* 0x000000ffff0f7224 */ /* 0x000fe200078e0000 */
[----:B------:R-:W-:Y:S02]  /*02e0*/  LOP3.LUT P0, R2, R2, 0x3, RZ, 0xc0, !PT ;  /* 0x0000000302027812 */ /* 0x000fe4000780c0ff */
[----:B------:R-:W-:-:S11]  /*02f0*/  ISETP.GT.U32.AND P1, PT, R4, -0x4, PT ;  /* 0xfffffffc0400780c */ /* 0x000fd60003f24070 */
[----:B0-----:R-:W-:Y:S05]  /*0300*/  @!P0 BRA `(.L_x_3) ;  /* 0x00000000002c8947 */ /* 0x001fea0003800000 */
[----:B------:R-:W0:Y:S01]  /*0310*/  LDC.64 R10, c[0x0][0x380] ;  /* 0x0000e000ff0a7b82 */ /* 0x000e220000000a00 */
[----:B------:R-:W-:Y:S01]  /*0320*/  IADD3 R2, PT, PT, -R2, RZ, RZ ;  /* 0x000000ff02027210 */ /* 0x000fe20007ffe1ff */
[----:B------:R-:W-:-:S07]  /*0330*/  IMAD.MOV.U32 R15, RZ, RZ, R0 ;  /* 0x000000ffff0f7224 */ /* 0x000fce00078e0000 */
.L_x_4:
[----:B0-----:R-:W-:-:S06]  /*0340*/  IMAD.WIDE R8, R15, 0x4, R10 ;  /* 0x000000040f087825 */ /* 0x001fcc00078e020a */
[----:B------:R-:W2:Y:S01]  /*0350*/  LDG.E R8, desc[UR4][R8.64] ;  /* 0x0000000408087981 */ /* 0x000ea2000c1e1900 */
[----:B------:R-:W-:Y:S01]  /*0360*/  VIADD R2, R2, 0x1 ;  /* 0x0000000102027836 */ /* 0x000fe20000000000 */
[----:B------:R-:W-:-:S04]  /*0370*/  IADD3 R15, PT, PT, R15, 0x1, RZ ;  /* 0x000000010f0f7810 */ /* 0x000fc80007ffe0ff */
[----:B------:R-:W-:Y:S01]  /*0380*/  ISETP.NE.AND P0, PT, R2, RZ, PT ;  /* 0x000000ff0200720c */ /* 0x000fe20003f05270 */
[----:B-12--5:R-:W-:-:S05]  /*0390*/  FADD R13, R8, R13 ;  /* 0x0000000d080d7221 */ /* 0x026fca0000000000 */
[----:B------:R1:W-:Y:S07]  /*03a0*/  STG.E desc[UR4][R6.64], R13 ;  /* 0x0000000d06007986 */ /* 0x0003ee000c101904 */
[----:B------:R-:W-:Y:S05]  /*03b0*/  @P0 BRA `(.L_x_4) ;  /* 0xfffffffc00e00947 */ /* 0x000fea000383ffff */
.L_x_3:
[----:B------:R-:W-:Y:S05]  /*03c0*/  BSYNC.RECONVERGENT B1 ;  /* 0x0000000000017941 */ /* 0x000fea0003800200 */
.L_x_2:
[----:B------:R-:W-:Y:S05]  /*03d0*/  @P1 BRA `(.L_x_1) ;  /* 0x0000000000541947 */ /* 0x000fea0003800000 */
[----:B------:R-:W0:Y:S01]  /*03e0*/  LDC.64 R8, c[0x0][0x380] ;  /* 0x0000e000ff087b82 */ /* 0x000e220000000a00 */
[----:B------:R-:W-:Y:S01]  /*03f0*/  IMAD.IADD R2, R15, 0x1, -R3 ;  /* 0x000000010f027824 */ /* 0x000fe200078e0a03 */
[----:B0-----:R-:W-:-:S05]  /*0400*/  IADD3 R8, P0, PT, R8, 0x8, RZ ;  /* 0x0000000808087810 */ /* 0x001fca0007f1e0ff */
[----:B------:R-:W-:-:S08]  /*0410*/  IMAD.X R9, RZ, RZ, R9, P0 ;  /* 0x000000ffff097224 */ /* 0x000fd000000e0609 */
.L_x_5:
[----:B------:R-:W-:-:S05]  /*0420*/  IMAD.WIDE R10, R15, 0x4, R8 ;  /* 0x000000040f0a7825 */ /* 0x000fca00078e0208 */
[----:B------:R-:W2:Y:S02]  /*0430*/  LDG.E R4, desc[UR4][R10.64+-0x8] ;  /* 0xfffff8040a047981 */ /* 0x000ea4000c1e1900 */
[----:B0-2--5:R-:W-:-:S05]  /*0440*/  FADD R17, R4, R13 ;  /* 0x0000000d04117221 */ /* 0x025fca0000000000 */
[----:B------:R0:W-:Y:S04]  /*0450*/  STG.E desc[UR4][R6.64], R17 ;  /* 0x0000001106007986 */ /* 0x0001e8000c101904 */
[----:B------:R-:W2:Y:S02]  /*0460*/  LDG.E R4, desc[UR4][R10.64+-0x4] ;  /* 0xfffffc040a047981 */ /* 0x000ea4000c1e1900 */
[----:B--2---:R-:W-:-:S05]  /*0470*/  FADD R19, R17, R4 ;  /* 0x0000000411137221 */ /* 0x004fca0000000000 */
[----:B------:R0:W-:Y:S04]  /*0480*/  STG.E desc[UR4][R6.64], R19 ;  /* 0x0000001306007986 */ /* 0x0001e8000c101904 */
[----:B------:R-:W2:Y:S02]  /*0490*/  LDG.E R4, desc[UR4][R10.64] ;  /* 0x000000040a047981 */ /* 0x000ea4000c1e1900 */
[----:B--2---:R-:W-:-:S05]  /*04a0*/  FADD R21, R19, R4 ;  /* 0x0000000413157221 */ /* 0x004fca0000000000 */
[----:B------:R0:W-:Y:S04]  /*04b0*/  STG.E desc[UR4][R6.64], R21 ;  /* 0x0000001506007986 */ /* 0x0001e8000c101904 */
[----:B------:R-:W1:Y:S01]  /*04c0*/  LDG.E R4, desc[UR4][R10.64+0x4] ;  /* 0x000004040a047981 */ /* 0x000e62000c1e1900 */
[----:B------:R-:W-:Y:S01]  /*04d0*/  IADD3 R2, PT, PT, R2, 0x4, RZ ;  /* 0x0000000402027810 */ /* 0x000fe20007ffe0ff */
[----:B------:R-:W-:-:S03]  /*04e0*/  VIADD R15, R15, 0x4 ;  /* 0x000000040f0f7836 */ /* 0x000fc60000000000 */
[----:B------:R-:W-:Y:S01]  /*04f0*/  ISETP.NE.AND P0, PT, R2, RZ, PT ;  /* 0x000000ff0200720c */ /* 0x000fe20003f05270 */
[----:B-1----:R-:W-:-:S05]  /*0500*/  FADD R13, R21, R4 ;  /* 0x00000004150d7221 */ /* 0x002fca0000000000 */
[----:B------:R0:W-:Y:S07]  /*0510*/  STG.E desc[UR4][R6.64], R13 ;  /* 0x0000000d06007986 */ /* 0x0001ee000c101904 */
[----:B------:R-:W-:Y:S05]  /*0520*/  @P0 BRA `(.L_x_5) ;  /* 0xfffffffc00bc0947 */ /* 0x000fea000383ffff */
.L_x_1:
[----:B------:R-:W-:Y:S05]  /*0530*/  BSYNC.RECONVERGENT B0 ;  /* 0x0000000000007941 */ /* 0x000fea0003800200 */
.L_x_0:
[----:B------:R-:W2:Y:S02]  /*0540*/  LDCU UR6, c[0x0][0x39c] ;  /* 0x00007380ff0677ac */ /* 0x000ea40008000800 */
[----:B--2---:R-:W-:Y:S01]  /*0550*/  VIADD R5, R5, -UR6 ;  /* 0x8000000605057c36 */ /* 0x004fe20008000000 */
[----:B------:R-:W-:Y:S04]  /*0560*/  BAR.SYNC.DEFER_BLOCKING 0x0 ;  /* 0x0000000000007b1d */ /* 0x000fe80000010000 */
[----:B------:R-:W-:-:S13]  /*0570*/  ISETP.GT.AND P0, PT, R0, R5, PT ;  /* 0x000000050000720c */ /* 0x000fda0003f04270 */
[----:B------:R-:W-:Y:S05]  /*0580*/  @P0 EXIT ;  /* 0x000000000000094d */ /* 0x000fea0003800000 */
[----:B------:R-:W-:Y:S01]  /*0590*/  UISETP.GE.AND UP0, UPT, UR6, 0x1, UPT ;  /* 0x000000010600788c */ /* 0x000fe2000bf06270 */
[----:B------:R-:W-:-:S08]  /*05a0*/  MOV R2, RZ ;  /* 0x000000ff00027202 */ /* 0x000fd00000000f00 */
[----:B------:R-:W-:Y:S05]  /*05b0*/  BRA.U !UP0, `(.L_x_6) ;  /* 0x0000000108fc7547 */ /* 0x000fea000b800000 */
[----:B------:R-:W2:Y:S01]  /*05c0*/  LDC R8, c[0x0][0x3a0] ;  /* 0x0000e800ff087b82 */ /* 0x000ea20000000800 */
[----:B------:R-:W-:Y:S01]  /*05d0*/  BSSY.RECONVERGENT B0, `(.L_x_6) ;  /* 0x000003d000007945 */ /* 0x000fe20003800200 */
[----:B------:R-:W-:Y:S01]  /*05e0*/  VIADD R9, R0, UR6 ;  /* 0x0000000600097c36 */ /* 0x000fe20008000000 */
[----:B------:R-:W-:Y:S01]  /*05f0*/  MOV R10, R0 ;  /* 0x00000000000a7202 */ /* 0x000fe20000000f00 */
[----:B------:R-:W-:-:S04]  /*0600*/  IMAD.MOV.U32 R2, RZ, RZ, RZ ;  /* 0x000000ffff027224 */ /* 0x000fc800078e00ff */
[----:B------:R-:W3:Y:S08]  /*0610*/  LDC.64 R4, c[0x0][0x380] ;  /* 0x0000e000ff047b82 */ /* 0x000ef00000000a00 */
[----:B01----:R-:W0:Y:S02]  /*0620*/  LDC.64 R6, c[0x0][0x388] ;  /* 0x0000e200ff067b82 */ /* 0x003e240000000a00 */
.L_x_12:
[----:B------:R-:W-:Y:S01]  /*0630*/  IMAD.IADD R11, R9, 0x1, -R10 ;  /* 0x00000001090b7824 */ /* 0x000fe200078e0a0a */
[----:B------:R-:W-:Y:S04]  /*0640*/  BSSY.RECONVERGENT B1, `(.L_x_7) ;  /* 0x000002f000017945 */ /* 0x000fe80003800200 */
[----:B------:R-:W-:Y:S01]  /*0650*/  BSSY.RELIABLE B2, `(.L_x_8) ;  /* 0x000001e000027945 */ /* 0x000fe20003800100 */
[----:B--2---:R-:W-:-:S13]  /*0660*/  ISETP.GE.AND P0, PT, R11, R8, PT ;  /* 0x000000080b00720c */ /* 0x004fda0003f06270 */
[----:B----4-:R-:W-:Y:S05]  /*0670*/  @!P0 BRA `(.L_x_9) ;  /* 0x00000000006c8947 */ /* 0x010fea0003800000 */
[----:B------:R-:W-:Y:S02]  /*0680*/  IABS R15, R8 ;  /* 0x00000008000f7213 */ /* 0x000fe40000000000 */
[----:B------:R-:W-:Y:S02]  /*0690*/  IABS R17, R10 ;  /* 0x0000000a00117213 */ /* 0x000fe40000000000 */
[----:B------:R-:W1:Y:S01]  /*06a0*/  I2F.RP R14, R15 ;  /* 0x0000000f000e7306 */ /* 0x000e620000209400 */
[----:B------:R-:W-:-:S07]  /*06b0*/  ISETP.GE.AND P2, PT, R10, RZ, PT ;  /* 0x000000ff0a00720c */ /* 0x000fce0003f46270 */
[----:B-1----:R-:W1:Y:S02]  /*06c0*/  MUFU.RCP R14, R14 ;  /* 0x0000000e000e7308 */ /* 0x002e640000001000 */
[----:B-1----:R-:W-:Y:S01]  /*06d0*/  VIADD R16, R14, 0xffffffe ;  /* 0x0ffffffe0e107836 */ /* 0x002fe20000000000 */
[----:B------:R-:W-:-:S05]  /*06e0*/  LOP3.LUT R14, RZ, R8, RZ, 0x33, !PT ;  /* 0x00000008ff0e7212 */ /* 0x000fca00078e33ff */
[----:B-----5:R-:W1:Y:S02]  /*06f0*/  F2I.FTZ.U32.TRUNC.NTZ R13, R16 ;  /* 0x00000010000d7305 */ /* 0x020e64000021f000 */
[----:B-1----:R-:W-:-:S05]  /*0700*/  IADD3 R12, PT, PT, RZ, -R13, RZ ;  /* 0x8000000dff0c7210 */ /* 0x002fca0007ffe0ff */
[----:B------:R-:W-:Y:S02]  /*0710*/  IMAD R11, R12, R15, RZ ;  /* 0x0000000f0c0b7224 */ /* 0x000fe400078e02ff */
[----:B------:R-:W-:-:S04]  /*0720*/  IMAD.MOV.U32 R12, RZ, RZ, RZ ;  /* 0x000000ffff0c7224 */ /* 0x000fc800078e00ff */
[----:B------:R-:W-:-:S04]  /*0730*/  IMAD.HI.U32 R11, R13, R11, R12 ;  /* 0x0000000b0d0b7227 */ /* 0x000fc800078e000c */
[----:B------:R-:W-:-:S04]  /*0740*/  IMAD.MOV.U32 R12, RZ, RZ, R17 ;  /* 0x000000ffff0c7224 */ /* 0x000fc800078e0011 */
[----:B------:R-:W-:-:S05]  /*0750*/  IMAD.HI.U32 R11, R11, R12, RZ ;  /* 0x0000000c0b0b7227 */ /* 0x000fca00078e00ff */
[----:B------:R-:W-:-:S05]  /*0760*/  IADD3 R13, PT, PT, -R11, RZ, RZ ;  /* 0x000000ff0b0d7210 */ /* 0x000fca0007ffe1ff */
[----:B------:R-:W-:-:S05]  /*0770*/  IMAD R12, R15, R13, R12 ;  /* 0x0000000d0f0c7224 */ /* 0x000fca00078e020c */
[----:B------:R-:W-:-:S13]  /*0780*/  ISETP.GT.U32.AND P0, PT, R15, R12, PT ;  /* 0x0000000c0f00720c */ /* 0x000fda0003f04070 */
[----:B------:R-:W-:-:S05]  /*0790*/  @!P0 IMAD.IADD R12, R12, 0x1, -R15 ;  /* 0x000000010c0c8824 */ /* 0x000fca00078e0a0f */
[----:B------:R-:W-:Y:S02]  /*07a0*/  ISETP.GT.U32.AND P1, PT, R15, R12, PT ;  /* 0x0000000c0f00720c */ /* 0x000fe40003f24070 */
[----:B------:R-:W-:-:S04]  /*07b0*/  IADD3 R13, PT, PT, R12, -R15, RZ ;  /* 0x8000000f0c0d7210 */ /* 0x000fc80007ffe0ff */
[----:B------:R-:W-:Y:S02]  /*07c0*/  SEL R13, R13, R12, !P1 ;  /* 0x0000000c0d0d7207 */ /* 0x000fe40004800000 */
[----:B------:R-:W-:-:S03]  /*07d0*/  ISETP.NE.AND P1, PT, R8, RZ, PT ;  /* 0x000000ff0800720c */ /* 0x000fc60003f25270 */
[----:B------:R-:W-:-:S05]  /*07e0*/  @!P2 IMAD.MOV R13, RZ, RZ, -R13 ;  /* 0x000000ffff0da224 */ /* 0x000fca00078e0a0d */
[----:B------:R-:W-:-:S04]  /*07f0*/  SEL R13, R14, R13, !P1 ;  /* 0x0000000d0e0d7207 */ /* 0x000fc80004800000 */
[----:B------:R-:W-:-:S13]  /*0800*/  ISETP.NE.AND P2, PT, R13, RZ, PT ;  /* 0x000000ff0d00720c */ /* 0x000fda0003f45270 */
[----:B------:R-:W-:Y:S05]  /*0810*/  @!P2 BREAK.RELIABLE B2 ;  /* 0x000000000002a942 */ /* 0x000fea0003800100 */
[----:B------:R-:W-:Y:S05]  /*0820*/  @!P2 BRA `(.L_x_10) ;  /* 0x000000000014a947 */ /* 0x000fea0003800000 */
.L_x_9:
[----:B------:R-:W-:Y:S05]  /*0830*/  BSYNC.RELIABLE B2 ;  /* 0x0000000000027941 */ /* 0x000fea0003800100 */
.L_x_8:
[----:B---3-5:R-:W-:-:S06]  /*0840*/  IMAD.WIDE R12, R10, 0x4, R4 ;  /* 0x000000040a0c7825 */ /* 0x028fcc00078e0204 */
[----:B------:R1:W5:Y:S01]  /*0850*/  LDG.E R12, desc[UR4][R12.64] ;  /* 0x000000040c0c7981 */ /* 0x000362000c1e1900 */
[----:B------:R-:W-:Y:S01]  /*0860*/  HFMA2 R11, -RZ, RZ, 0, 5.9604644775390625e-08 ;  /* 0x00000001ff0b7431 */ /* 0x000fe200000001ff */
[----:B------:R-:W-:Y:S06]  /*0870*/  BRA `(.L_x_11) ;  /* 0x00000000002c7947 */ /* 0x000fec0003800000 */
.L_x_10:
[----:B------:R-:W-:Y:S01]  /*0880*/  ISETP.GE.U32.AND P2, PT, R12, R15, PT ;  /* 0x0000000f0c00720c */ /* 0x000fe20003f46070 */
[----:B------:R-:W-:Y:S01]  /*0890*/  @!P0 VIADD R11, R11, 0x1 ;  /* 0x000000010b0b8836 */ /* 0x000fe20000000000 */
[----:B------:R-:W-:-:S04]  /*08a0*/  LOP3.LUT R12, R10, R8, RZ, 0x3c, !PT ;  /* 0x000000080a0c7212 */ /* 0x000fc800078e3cff */
[----:B------:R-:W-:-:S07]  /*08b0*/  ISETP.GE.AND P3, PT, R12, RZ, PT ;  /* 0x000000ff0c00720c */ /* 0x000fce0003f66270 */
[----:B------:R-:W-:-:S06]  /*08c0*/  @P2 IADD3 R11, PT, PT, R11, 0x1, RZ ;  /* 0x000000010b0b2810 */ /* 0x000fcc0007ffe0ff */
[----:B------:R-:W-:-:S05]  /*08d0*/  @!P3 IMAD.MOV R11, RZ, RZ, -R11 ;  /* 0x000000ffff0bb224 */ /* 0x000fca00078e0a0b */
[----:B------:R-:W-:-:S05]  /*08e0*/  SEL R13, R14, R11, !P1 ;  /* 0x0000000b0e0d7207 */ /* 0x000fca0004800000 */
[----:B0-----:R-:W-:-:S06]  /*08f0*/  IMAD.WIDE R12, R13, 0x4, R6 ;  /* 0x000000040d0c7825 */ /* 0x001fcc00078e0206 */
[----:B------:R0:W5:Y:S01]  /*0900*/  LDG.E R12, desc[UR4][R12.64] ;  /* 0x000000040c0c7981 */ /* 0x000162000c1e1900 */
[----:B------:R-:W1:Y:S02]  /*0910*/  LDCU UR7, c[0x0][0x3a0] ;  /* 0x00007400ff0777ac */ /* 0x000e640008000800 */
[----:B01----:R-:W-:-:S07]  /*0920*/  MOV R11, UR7 ;  /* 0x00000007000b7c02 */ /* 0x003fce0008000f00 */
.L_x_11:
[----:B------:R-:W-:Y:S05]  /*0930*/  BSYNC.RECONVERGENT B1 ;  /* 0x0000000000017941 */ /* 0x000fea0003800200 */
.L_x_7:
[----:B-1----:R-:W-:Y:S01]  /*0940*/  I2FP.F32.S32 R13, R2 ;  /* 0x00000002000d7245 */ /* 0x002fe20000201400 */
[----:B------:R-:W-:-:S04]  /*0950*/  IMAD.IADD R10, R11, 0x1, R10 ;  /* 0x000000010b0a7824 */ /* 0x000fc800078e020a */
[----:B-----5:R-:W-:Y:S01]  /*0960*/  FADD R12, R13, R12 ;  /* 0x0000000c0d0c7221 */ /* 0x020fe20000000000 */
[----:B------:R-:W-:-:S03]  /*0970*/  ISETP.GE.AND P0, PT, R10, R9, PT ;  /* 0x000000090a00720c */ /* 0x000fc60003f06270 */
[----:B------:R1:W4:Y:S10]  /*0980*/  F2I.TRUNC.NTZ R2, R12 ;  /* 0x0000000c00027305 */ /* 0x000334000020f100 */
[----:B-1----:R-:W-:Y:S05]  /*0990*/  @!P0 BRA `(.L_x_12) ;  /* 0xfffffffc00248947 */ /* 0x002fea000383ffff */
[----:B------:R-:W-:Y:S05]  /*09a0*/  BSYNC.RECONVERGENT B0 ;  /* 0x0000000000007941 */ /* 0x000fea0003800200 */
.L_x_6:
[----:B---3--:R-:W2:Y:S02]  /*09b0*/  LDC.64 R4, c[0x0][0x398] ;  /* 0x0000e600ff047b82 */ /* 0x008ea40000000a00 */
[----:B--2---:R-:W-:-:S04]  /*09c0*/  VIADDMNMX R11, R5, R4, R3, PT ;  /* 0x00000004050b7246 */ /* 0x004fc80003800103 */
[----:B------:R-:W-:-:S13]  /*09d0*/  ISETP.GE.AND P0, PT, R0, R11, PT ;  /* 0x0000000b0000720c */ /* 0x000fda0003f06270 */
[----:B------:R-:W-:Y:S05]  /*09e0*/  @P0 EXIT ;  /* 0x000000000000094d */ /* 0x000fea0003800000 */
[C---:B------:R-:W-:Y:S01]  /*09f0*/  IADD3 R3, PT, PT, -R0.reuse, R11, RZ ;  /* 0x0000000b00037210 */ /* 0x040fe20007ffe1ff */
[----:B------:R-:W-:Y:S01]  /*0a00*/  IMAD.IADD R4, R0, 0x1, -R11 ;  /* 0x0000000100047824 */ /* 0x000fe200078e0a0b */
[----:B------:R-:W-:Y:S02]  /*0a10*/  BSSY.RECONVERGENT B0, `(.L_x_13) ;  /* 0x0000019000007945 */ /* 0x000fe40003800200 */
[----:B------:R-:W-:Y:S02]  /*0a20*/  LOP3.LUT P0, R8, R3, 0x3, RZ, 0xc0, !PT ;  /* 0x0000000303087812 */ /* 0x000fe4000780c0ff */
[----:B------:R-:W-:Y:S02]  /*0a30*/  ISETP.GT.U32.AND P1, PT, R4, -0x4, PT ;  /* 0xfffffffc0400780c */ /* 0x000fe40003f24070 */
[----:B------:R-:W-:-:S09]  /*0a40*/  IADD3 R3, PT, PT, R5, -0x1, RZ ;  /* 0xffffffff05037810 */ /* 0x000fd20007ffe0ff */
[----:B------:R-:W-:Y:S05]  /*0a50*/  @!P0 BRA `(.L_x_14) ;  /* 0x0000000000508947 */ /* 0x000fea0003800000 */
[----:B------:R-:W2:Y:S01]  /*0a60*/  LDC.64 R4, c[0x0][0x380] ;  /* 0x0000e000ff047b82 */ /* 0x000ea20000000a00 */
[----:B------:R-:W-:-:S07]  /*0a70*/  IMAD.MOV R10, RZ, RZ, -R8 ;  /* 0x000000ffff0a7224 */ /* 0x000fce00078e0a08 */
[----:B01----:R-:W0:Y:S01]  /*0a80*/  LDC.64 R6, c[0x0][0x390] ;  /* 0x0000e400ff067b82 */ /* 0x003e220000000a00 */
[----:B--2---:R-:W-:-:S07]  /*0a90*/  IMAD.WIDE R8, R3, 0x4, R4 ;  /* 0x0000000403087825 */ /* 0x004fce00078e0204 */
.L_x_15:
[----:B--234-:R-:W-:Y:S01]  /*0aa0*/  I2FP.F32.S32 R19, R2 ;  /* 0x0000000200137245 */ /* 0x01cfe20000201400 */
[----:B0-----:R-:W-:-:S04]  /*0ab0*/  IMAD.WIDE R16, R0, 0x4, R6 ;  /* 0x0000000400107825 */ /* 0x001fc800078e0206 */
[C---:B------:R-:W-:Y:S01]  /*0ac0*/  IMAD.WIDE R14, R0.reuse, 0x4, R4 ;  /* 0x00000004000e7825 */ /* 0x040fe200078e0204 */
[----:B------:R2:W-:Y:S05]  /*0ad0*/  STG.E desc[UR4][R16.64], R19 ;  /* 0x0000001310007986 */ /* 0x0005ea000c101904 */
[----:B------:R-:W3:Y:S01]  /*0ae0*/  LDG.E R14, desc[UR4][R14.64] ;  /* 0x000000040e0e7981 */ /* 0x000ee2000c1e1900 */
[----:B-----5:R-:W-:-:S06]  /*0af0*/  IMAD.WIDE R12, R0, 0x4, R8 ;  /* 0x00000004000c7825 */ /* 0x020fcc00078e0208 */
[----:B------:R-:W4:Y:S01]  /*0b00*/  LDG.E R12, desc[UR4][R12.64] ;  /* 0x000000040c0c7981 */ /* 0x000f22000c1e1900 */
[----:B------:R-:W-:Y:S01]  /*0b10*/  IADD3 R10, PT, PT, R10, 0x1, RZ ;  /* 0x000000010a0a7810 */ /* 0x000fe20007ffe0ff */
[----:B------:R-:W-:-:S03]  /*0b20*/  VIADD R0, R0, 0x1 ;  /* 0x0000000100007836 */ /* 0x000fc60000000000 */
[----:B------:R-:W-:Y:S01]  /*0b30*/  ISETP.NE.AND P0, PT, R10, RZ, PT ;  /* 0x000000ff0a00720c */ /* 0x000fe20003f05270 */
[----:B---3--:R-:W-:-:S06]  /*0b40*/  FADD R18, R19, -R14 ;  /* 0x8000000e13127221 */ /* 0x008fcc0000000000 */
[----:B------:R-:W0:Y:S02]  /*0b50*/  F2I.TRUNC.NTZ R18, R18 ;  /* 0x0000001200127305 */ /* 0x000e24000020f100 */
[----:B0-----:R-:W-:-:S05]  /*0b60*/  I2FP.F32.S32 R21, R18 ;  /* 0x0000001200157245 */ /* 0x001fca0000201400 */
[----:B----4-:R-:W-:-:S04]  /*0b70*/  FADD R21, R12, R21 ;  /* 0x000000150c157221 */ /* 0x010fc80000000000 */
[----:B------:R2:W3:Y:S01]  /*0b80*/  F2I.TRUNC.NTZ R2, R21 ;  /* 0x0000001500027305 */ /* 0x0004e2000020f100 */
[----:B------:R-:W-:Y:S05]  /*0b90*/  @P0 BRA `(.L_x_15) ;  /* 0xfffffffc00c00947 */ /* 0x000fea000383ffff */
.L_x_14:
[----:B------:R-:W-:Y:S05]  /*0ba0*/  BSYNC.RECONVERGENT B0 ;  /* 0x0000000000007941 */ /* 0x000fea0003800200 */
.L_x_13:
[----:B------:R-:W-:Y:S05]  /*0bb0*/  @P1 EXIT ;  /* 0x000000000000194d */ /* 0x000fea0003800000 */
[----:B------:R-:W2:Y:S01]  /*0bc0*/  LDC.64 R4, c[0x0][0x380] ;  /* 0x0000e000ff047b82 */ /* 0x000ea20000000a00 */
[----:B------:R-:W-:-:S07]  /*0bd0*/  IADD3 R14, PT, PT, -R11, R0, RZ ;  /* 0x000000000b0e7210 */ /* 0x000fce0007ffe1ff */
[----:B01----:R-:W0:Y:S02]  /*0be0*/  LDC.64 R6, c[0x0][0x390] ;  /* 0x0000e400ff067b82 */ /* 0x003e240000000a00 */
.L_x_16:
[----:B0-234-:R-:W-:Y:S01]  /*0bf0*/  I2FP.F32.S32 R19, R2 ;  /* 0x0000000200137245 */ /* 0x01dfe20000201400 */
[----:B01----:R-:W-:-:S04]  /*0c00*/  IMAD.WIDE R10, R0, 0x4, R6 ;  /* 0x00000004000a7825 */ /* 0x003fc800078e0206 */
[----:B-----5:R-:W-:Y:S01]  /*0c10*/  IMAD.WIDE R12, R0, 0x4, R4 ;  /* 0x00000004000c7825 */ /* 0x020fe200078e0204 */
[----:B------:R0:W-:Y:S04]  /*0c20*/  STG.E desc[UR4][R10.64], R19 ;  /* 0x000000130a007986 */ /* 0x0001e8000c101904 */
[----:B------:R-:W2:Y:S01]  /*0c30*/  LDG.E R2, desc[UR4][R12.64] ;  /* 0x000000040c027981 */ /* 0x000ea2000c1e1900 */
[----:B------:R-:W-:-:S05]  /*0c40*/  IMAD.WIDE R8, R3, 0x4, R12 ;  /* 0x0000000403087825 */ /* 0x000fca00078e020c */
[----:B------:R-:W3:Y:S01]  /*0c50*/  LDG.E R15, desc[UR4][R8.64] ;  /* 0x00000004080f7981 */ /* 0x000ee2000c1e1900 */
[----:B--2---:R-:W-:-:S06]  /*0c60*/  FADD R2, R19, -R2 ;  /* 0x8000000213027221 */ /* 0x004fcc0000000000 */
[----:B------:R-:W1:Y:S02]  /*0c70*/  F2I.TRUNC.NTZ R2, R2 ;  /* 0x0000000200027305 */ /* 0x000e64000020f100 */
[----:B-1----:R-:W-:-:S05]  /*0c80*/  I2FP.F32.S32 R16, R2 ;  /* 0x0000000200107245 */ /* 0x002fca0000201400 */
[----:B---3--:R-:W-:-:S06]  /*0c90*/  FADD R15, R15, R16 ;  /* 0x000000100f0f7221 */ /* 0x008fcc0000000000 */
[----:B------:R-:W1:Y:S02]  /*0ca0*/  F2I.TRUNC.NTZ R15, R15 ;  /* 0x0000000f000f7305 */ /* 0x000e64000020f100 */
[----:B-1----:R-:W-:-:S05]  /*0cb0*/  I2FP.F32.S32 R17, R15 ;  /* 0x0000000f00117245 */ /* 0x002fca0000201400 */
[----:B------:R1:W-:Y:S04]  /*0cc0*/  STG.E desc[UR4][R10.64+0x4], R17 ;  /* 0x000004110a007986 */ /* 0x0003e8000c101904 */
[----:B------:R-:W2:Y:S04]  /*0cd0*/  LDG.E R16, desc[UR4][R12.64+0x4] ;  /* 0x000004040c107981 */ /* 0x000ea8000c1e1900 */
[----:B------:R-:W3:Y:S01]  /*0ce0*/  LDG.E R18, desc[UR4][R8.64+0x4] ;  /* 0x0000040408127981 */ /* 0x000ee2000c1e1900 */
[----:B--2---:R-:W-:-:S06]  /*0cf0*/  FADD R16, R17, -R16 ;  /* 0x8000001011107221 */ /* 0x004fcc0000000000 */
[----:B------:R-:W0:Y:S02]  /*0d00*/  F2I.TRUNC.NTZ R16, R16 ;  /* 0x0000001000107305 */ /* 0x000e24000020f100 */
[----:B0-----:R-:W-:-:S05]  /*0d10*/  I2FP.F32.S32 R19, R16 ;  /* 0x0000001000137245 */ /* 0x001fca0000201400 */
[----:B---3--:R-:W-:-:S06]  /*0d20*/  FADD R18, R18, R19 ;  /* 0x0000001312127221 */ /* 0x008fcc0000000000 */
[----:B------:R-:W0:Y:S02]  /*0d30*/  F2I.TRUNC.NTZ R18, R18 ;  /* 0x0000001200127305 */ /* 0x000e24000020f100 */
[----:B0-----:R-:W-:-:S05]  /*0d40*/  I2FP.F32.S32 R19, R18 ;  /* 0x0000001200137245 */ /* 0x001fca0000201400 */
[----:B------:R0:W-:Y:S04]  /*0d50*/  STG.E desc[UR4][R10.64+0x8], R19 ;  /* 0x000008130a007986 */ /* 0x0001e8000c101904 */
[----:B------:R-:W2:Y:S04]  /*0d60*/  LDG.E R2, desc[UR4][R12.64+0x8] ;  /* 0x000008040c027981 */ /* 0x000ea8000c1e1900 */
[----:B------:R-:W3:Y:S01]  /*0d70*/  LDG.E R15, desc[UR4][R8.64+0x8] ;  /* 0x00000804080f7981 */ /* 0x000ee2000c1e1900 */
[----:B--2---:R-:W-:-:S06]  /*0d80*/  FADD R2, R19, -R2 ;  /* 0x8000000213027221 */ /* 0x004fcc0000000000 */
[----:B------:R-:W2:Y:S02]  /*0d90*/  F2I.TRUNC.NTZ R2, R2 ;  /* 0x0000000200027305 */ /* 0x000ea4000020f100 */
[----:B--2---:R-:W-:-:S05]  /*0da0*/  I2FP.F32.S32 R20, R2 ;  /* 0x0000000200147245 */ /* 0x004fca0000201400 */
[----:B---3--:R-:W-:-:S06]  /*0db0*/  FADD R15, R15, R20 ;  /* 0x000000140f0f7221 */ /* 0x008fcc0000000000 */
[----:B------:R-:W1:Y:S02]  /*0dc0*/  F2I.TRUNC.NTZ R15, R15 ;  /* 0x0000000f000f7305 */ /* 0x000e64000020f100 */
[----:B-1----:R-:W-:-:S05]  /*0dd0*/  I2FP.F32.S32 R17, R15 ;  /* 0x0000000f00117245 */ /* 0x002fca0000201400 */
[----:B------:R1:W-:Y:S04]  /*0de0*/  STG.E desc[UR4][R10.64+0xc], R17 ;  /* 0x00000c110a007986 */ /* 0x0003e8000c101904 */
[----:B------:R-:W2:Y:S04]  /*0df0*/  LDG.E R16, desc[UR4][R12.64+0xc] ;  /* 0x00000c040c107981 */ /* 0x000ea8000c1e1900 */
[----:B------:R-:W3:Y:S01]  /*0e00*/  LDG.E R18, desc[UR4][R8.64+0xc] ;  /* 0x00000c0408127981 */ /* 0x000ee2000c1e1900 */
[----:B------:R-:W-:Y:S01]  /*0e10*/  VIADD R14, R14, 0x4 ;  /* 0x000000040e0e7836 */ /* 0x000fe20000000000 */
[----:B------:R-:W-:-:S04]  /*0e20*/  IADD3 R0, PT, PT, R0, 0x4, RZ ;  /* 0x0000000400007810 */ /* 0x000fc80007ffe0ff */
[----:B------:R-:W-:Y:S01]  /*0e30*/  ISETP.NE.AND P0, PT, R14, RZ, PT ;  /* 0x000000ff0e00720c */ /* 0x000fe20003f05270 */
[----:B--2---:R-:W-:-:S06]  /*0e40*/  FADD R16, R17, -R16 ;  /* 0x8000001011107221 */ /* 0x004fcc0000000000 */
[----:B------:R-:W0:Y:S02]  /*0e50*/  F2I.TRUNC.NTZ R16, R16 ;  /* 0x0000001000107305 */ /* 0x000e24000020f100 */
[----:B0-----:R-:W-:-:S05]  /*0e60*/  I2FP.F32.S32 R19, R16 ;  /* 0x0000001000137245 */ /* 0x001fca0000201400 */
[----:B---3--:R-:W-:-:S04]  /*0e70*/  FADD R18, R18, R19 ;  /* 0x0000001312127221 */ /* 0x008fc80000000000 */
[----:B------:R1:W0:Y:S01]  /*0e80*/  F2I.TRUNC.NTZ R2, R18 ;  /* 0x0000001200027305 */ /* 0x000222000020f100 */
[----:B------:R-:W-:Y:S05]  /*0e90*/  @P0 BRA `(.L_x_16) ;  /* 0xfffffffc00540947 */ /* 0x000fea000383ffff */
[----:B------:R-:W-:Y:S05]  /*0ea0*/  EXIT ;  /* 0x000000000000794d */ /* 0x000fea0003800000 */
.L_x_17:
[----:B------:R-:W-:-:S00]  /*0eb0*/  BRA `(.L_x_17) ;  /* 0xfffffffc00fc7947 */ /* 0x000fc0000383ffff */
[----:B------:R-:W-:-:S00]  /*0ec0*/  NOP ;  /* 0x0000000000007918 */ /* 0x000fc00000000000 */
        /* <DEDUP_REMOVED lines=11> */
.L_x_18:


//--------------------- .nv.shared.reserved.0     --------------------------
	.section	.nv.shared.reserved.0,"aw",@nobits
	.weak		__nv_reservedSMEM_offset_0_alias
	.size		__nv_reservedSMEM_offset_0_alias, 0, 64
	.other		__nv_reservedSMEM_offset_0_alias,@"STO_CUDA_RESERVED_SHARED STV_DEFAULT"
__nv_reservedSMEM_offset_0_alias:
	.zero		0
	.zero		64


//--------------------- .nv.constant0._Z21convolution_1d_kernelPKfPfS1_iii --------------------------
	.section	.nv.constant0._Z21convolution_1d_kernelPKfPfS1_iii,"a",@progbits
	.sectionflags	@""
	.align	4
.nv.constant0._Z21convolution_1d_kernelPKfPfS1_iii:
	.zero		932


//--------------------- SYMBOLS --------------------------

	.type		.nv.reservedSmem.offset0,@object
	.size		.nv.reservedSmem.offset0,0x4
